//
// Generated by NVIDIA NVVM Compiler
//
// Compiler Build ID: CL-36424714
// Cuda compilation tools, release 13.0, V13.0.88
// Based on NVVM 20.0.0
//

.version 9.0
.target sm_100
.address_size 64

	// .globl	_Z28attention_causal_mask_kernelPfS_S_S_S_
.global .align 4 .b8 Q[256];
.global .align 4 .b8 K[256];
.global .align 4 .b8 V[256];
.global .align 4 .b8 scores[256];
.global .align 4 .b8 scaled[256];
.global .align 4 .b8 causal_mask[256];
.global .align 4 .b8 masked_scores[256];
.global .align 4 .b8 row_sum[32];
.global .align 4 .b8 shifted[256];
.global .align 4 .b8 exp_scores[256];
.global .align 4 .b8 attn[256];
.global .align 4 .b8 output[256];

.visible .entry _Z28attention_causal_mask_kernelPfS_S_S_S_(
	.param .u64 .ptr .align 1 _Z28attention_causal_mask_kernelPfS_S_S_S__param_0,
	.param .u64 .ptr .align 1 _Z28attention_causal_mask_kernelPfS_S_S_S__param_1,
	.param .u64 .ptr .align 1 _Z28attention_causal_mask_kernelPfS_S_S_S__param_2,
	.param .u64 .ptr .align 1 _Z28attention_causal_mask_kernelPfS_S_S_S__param_3,
	.param .u64 .ptr .align 1 _Z28attention_causal_mask_kernelPfS_S_S_S__param_4
)
{
	.reg .pred 	%p<15>;
	.reg .b32 	%r<13>;
	.reg .b32 	%f<92>;
	.reg .b64 	%rd<75>;

	ld.param.u64 	%rd1, [_Z28attention_causal_mask_kernelPfS_S_S_S__param_0];
	ld.param.u64 	%rd2, [_Z28attention_causal_mask_kernelPfS_S_S_S__param_1];
	ld.param.u64 	%rd3, [_Z28attention_causal_mask_kernelPfS_S_S_S__param_2];
	ld.param.u64 	%rd4, [_Z28attention_causal_mask_kernelPfS_S_S_S__param_3];
	ld.param.u64 	%rd5, [_Z28attention_causal_mask_kernelPfS_S_S_S__param_4];
	mov.u32 	%r3, %tid.y;
	mov.u32 	%r4, %ctaid.y;
	mov.u32 	%r5, %ntid.y;
	mad.lo.s32 	%r1, %r4, %r5, %r3;
	mov.u32 	%r6, %tid.x;
	mov.u32 	%r7, %ctaid.x;
	mov.u32 	%r8, %ntid.x;
	mad.lo.s32 	%r2, %r7, %r8, %r6;
	setp.lt.u32 	%p3, %r1, 8;
	setp.lt.s32 	%p4, %r2, 8;
	and.pred  	%p1, %p3, %p4;
	not.pred 	%p5, %p1;
	@%p5 bra 	$L__BB0_2;
	cvta.to.global.u64 	%rd6, %rd1;
	cvta.to.global.u64 	%rd7, %rd2;
	cvta.to.global.u64 	%rd8, %rd3;
	cvta.to.global.u64 	%rd9, %rd4;
	shl.b32 	%r9, %r1, 3;
	add.s32 	%r10, %r9, %r2;
	mul.wide.s32 	%rd10, %r10, 4;
	add.s64 	%rd11, %rd6, %rd10;
	ld.global.f32 	%f1, [%rd11];
	mul.wide.u32 	%rd12, %r1, 32;
	mov.u64 	%rd13, Q;
	add.s64 	%rd14, %rd13, %rd12;
	mul.wide.s32 	%rd15, %r2, 4;
	add.s64 	%rd16, %rd14, %rd15;
	st.global.f32 	[%rd16], %f1;
	add.s64 	%rd17, %rd7, %rd10;
	ld.global.f32 	%f2, [%rd17];
	mov.u64 	%rd18, K;
	add.s64 	%rd19, %rd18, %rd15;
	add.s64 	%rd20, %rd19, %rd12;
	st.global.f32 	[%rd20], %f2;
	add.s64 	%rd21, %rd8, %rd10;
	ld.global.f32 	%f3, [%rd21];
	mov.u64 	%rd22, V;
	add.s64 	%rd23, %rd22, %rd12;
	add.s64 	%rd24, %rd23, %rd15;
	st.global.f32 	[%rd24], %f3;
	add.s64 	%rd25, %rd9, %rd10;
	ld.global.f32 	%f4, [%rd25];
	mov.u64 	%rd26, causal_mask;
	add.s64 	%rd27, %rd26, %rd12;
	add.s64 	%rd28, %rd27, %rd15;
	st.global.f32 	[%rd28], %f4;
	ld.global.f32 	%f5, [%rd14];
	ld.global.f32 	%f6, [%rd19];
	fma.rn.f32 	%f7, %f5, %f6, 0f00000000;
	ld.global.f32 	%f8, [%rd14+4];
	ld.global.f32 	%f9, [%rd19+32];
	fma.rn.f32 	%f10, %f8, %f9, %f7;
	ld.global.f32 	%f11, [%rd14+8];
	ld.global.f32 	%f12, [%rd19+64];
	fma.rn.f32 	%f13, %f11, %f12, %f10;
	ld.global.f32 	%f14, [%rd14+12];
	ld.global.f32 	%f15, [%rd19+96];
	fma.rn.f32 	%f16, %f14, %f15, %f13;
	ld.global.f32 	%f17, [%rd14+16];
	ld.global.f32 	%f18, [%rd19+128];
	fma.rn.f32 	%f19, %f17, %f18, %f16;
	ld.global.f32 	%f20, [%rd14+20];
	ld.global.f32 	%f21, [%rd19+160];
	fma.rn.f32 	%f22, %f20, %f21, %f19;
	ld.global.f32 	%f23, [%rd14+24];
	ld.global.f32 	%f24, [%rd19+192];
	fma.rn.f32 	%f25, %f23, %f24, %f22;
	ld.global.f32 	%f26, [%rd14+28];
	ld.global.f32 	%f27, [%rd19+224];
	fma.rn.f32 	%f28, %f26, %f27, %f25;
	mov.u64 	%rd29, scores;
	add.s64 	%rd30, %rd29, %rd12;
	add.s64 	%rd31, %rd30, %rd15;
	st.global.f32 	[%rd31], %f28;
	mul.f32 	%f29, %f28, 0f3EB504F3;
	mov.u64 	%rd32, scaled;
	add.s64 	%rd33, %rd32, %rd12;
	add.s64 	%rd34, %rd33, %rd15;
	st.global.f32 	[%rd34], %f29;
	add.f32 	%f30, %f29, %f4;
	mov.u64 	%rd35, masked_scores;
	add.s64 	%rd36, %rd35, %rd12;
	add.s64 	%rd37, %rd36, %rd15;
	st.global.f32 	[%rd37], %f30;
$L__BB0_2:
	setp.lt.u32 	%p6, %r1, 8;
	setp.eq.s32 	%p7, %r2, 0;
	and.pred  	%p2, %p7, %p6;
	not.pred 	%p8, %p2;
	@%p8 bra 	$L__BB0_4;
	mul.wide.u32 	%rd38, %r1, 32;
	mov.u64 	%rd39, masked_scores;
	add.s64 	%rd40, %rd39, %rd38;
	ld.global.f32 	%f31, [%rd40];
	add.f32 	%f32, %f31, 0f00000000;
	ld.global.f32 	%f33, [%rd40+4];
	add.f32 	%f34, %f32, %f33;
	ld.global.f32 	%f35, [%rd40+8];
	add.f32 	%f36, %f34, %f35;
	ld.global.f32 	%f37, [%rd40+12];
	add.f32 	%f38, %f36, %f37;
	ld.global.f32 	%f39, [%rd40+16];
	add.f32 	%f40, %f38, %f39;
	ld.global.f32 	%f41, [%rd40+20];
	add.f32 	%f42, %f40, %f41;
	ld.global.f32 	%f43, [%rd40+24];
	add.f32 	%f44, %f42, %f43;
	ld.global.f32 	%f45, [%rd40+28];
	add.f32 	%f46, %f44, %f45;
	mul.wide.u32 	%rd41, %r1, 4;
	mov.u64 	%rd42, row_sum;
	add.s64 	%rd43, %rd42, %rd41;
	st.global.f32 	[%rd43], %f46;
$L__BB0_4:
	setp.gt.u32 	%p9, %r1, 7;
	setp.gt.s32 	%p10, %r2, 0;
	or.pred  	%p11, %p9, %p10;
	@%p11 bra 	$L__BB0_6;
	mul.wide.u32 	%rd44, %r1, 4;
	mov.u64 	%rd45, row_sum;
	add.s64 	%rd46, %rd45, %rd44;
	mul.wide.s32 	%rd47, %r2, 4;
	add.s64 	%rd48, %rd46, %rd47;
	ld.global.f32 	%f47, [%rd48];
	mul.f32 	%f48, %f47, 0f3E000000;
	st.global.f32 	[%rd48], %f48;
$L__BB0_6:
	@%p5 bra 	$L__BB0_8;
	mul.wide.u32 	%rd49, %r1, 32;
	mov.u64 	%rd50, shifted;
	add.s64 	%rd51, %rd50, %rd49;
	mul.wide.s32 	%rd52, %r2, 4;
	add.s64 	%rd53, %rd51, %rd52;
	ld.global.f32 	%f49, [%rd53];
	mul.f32 	%f50, %f49, 0f3FB8AA3B;
	ex2.approx.f32 	%f51, %f50;
	mov.u64 	%rd54, exp_scores;
	add.s64 	%rd55, %rd54, %rd49;
	add.s64 	%rd56, %rd55, %rd52;
	st.global.f32 	[%rd56], %f51;
$L__BB0_8:
	@%p8 bra 	$L__BB0_10;
	mul.wide.u32 	%rd57, %r1, 32;
	mov.u64 	%rd58, exp_scores;
	add.s64 	%rd59, %rd58, %rd57;
	ld.global.f32 	%f52, [%rd59];
	add.f32 	%f53, %f52, 0f00000000;
	ld.global.f32 	%f54, [%rd59+4];
	add.f32 	%f55, %f53, %f54;
	ld.global.f32 	%f56, [%rd59+8];
	add.f32 	%f57, %f55, %f56;
	ld.global.f32 	%f58, [%rd59+12];
	add.f32 	%f59, %f57, %f58;
	ld.global.f32 	%f60, [%rd59+16];
	add.f32 	%f61, %f59, %f60;
	ld.global.f32 	%f62, [%rd59+20];
	add.f32 	%f63, %f61, %f62;
	ld.global.f32 	%f64, [%rd59+24];
	add.f32 	%f65, %f63, %f64;
	ld.global.f32 	%f66, [%rd59+28];
	add.f32 	%f67, %f65, %f66;
	mul.wide.u32 	%rd60, %r1, 4;
	mov.u64 	%rd61, row_sum;
	add.s64 	%rd62, %rd61, %rd60;
	st.global.f32 	[%rd62], %f67;
$L__BB0_10:
	@%p5 bra 	$L__BB0_12;
	mul.wide.s32 	%rd63, %r2, 4;
	mov.u64 	%rd64, V;
	add.s64 	%rd65, %rd64, %rd63;
	mul.wide.u32 	%rd66, %r1, 32;
	mov.u64 	%rd67, attn;
	add.s64 	%rd68, %rd67, %rd66;
	ld.global.f32 	%f68, [%rd68];
	ld.global.f32 	%f69, [%rd65];
	fma.rn.f32 	%f70, %f68, %f69, 0f00000000;
	ld.global.f32 	%f71, [%rd68+4];
	ld.global.f32 	%f72, [%rd65+32];
	fma.rn.f32 	%f73, %f71, %f72, %f70;
	ld.global.f32 	%f74, [%rd68+8];
	ld.global.f32 	%f75, [%rd65+64];
	fma.rn.f32 	%f76, %f74, %f75, %f73;
	ld.global.f32 	%f77, [%rd68+12];
	ld.global.f32 	%f78, [%rd65+96];
	fma.rn.f32 	%f79, %f77, %f78, %f76;
	ld.global.f32 	%f80, [%rd68+16];
	ld.global.f32 	%f81, [%rd65+128];
	fma.rn.f32 	%f82, %f80, %f81, %f79;
	ld.global.f32 	%f83, [%rd68+20];
	ld.global.f32 	%f84, [%rd65+160];
	fma.rn.f32 	%f85, %f83, %f84, %f82;
	ld.global.f32 	%f86, [%rd68+24];
	ld.global.f32 	%f87, [%rd65+192];
	fma.rn.f32 	%f88, %f86, %f87, %f85;
	ld.global.f32 	%f89, [%rd68+28];
	ld.global.f32 	%f90, [%rd65+224];
	fma.rn.f32 	%f91, %f89, %f90, %f88;
	mov.u64 	%rd69, output;
	add.s64 	%rd70, %rd69, %rd66;
	add.s64 	%rd71, %rd70, %rd63;
	st.global.f32 	[%rd71], %f91;
	shl.b32 	%r11, %r1, 3;
	add.s32 	%r12, %r11, %r2;
	cvta.to.global.u64 	%rd72, %rd5;
	mul.wide.s32 	%rd73, %r12, 4;
	add.s64 	%rd74, %rd72, %rd73;
	st.global.f32 	[%rd74], %f91;
$L__BB0_12:
	ret;

}


// ===== COMPILED SASS (sm_100) =====

	.target	sm_100

	.elftype	@"ET_EXEC"


//--------------------- .note.nv.tkinfo           --------------------------
	.section	.note.nv.tkinfo,"",@"SHT_NOTE"
	.sectionflags	@"SHF_NOTE_NV_TKINFO"
	.tkinfo
        /*0018*/ 	.word	0x00000002
        /*0030*/ 	.string	""
        /*0030*/ 	.string	"ptxas"
        /*0030*/ 	.string	"Cuda compilation tools, release 13.0, V13.0.88"
        /*0030*/ 	.string	"Build cuda_13.0.r13.0/compiler.36424714_0"
        /*0030*/ 	.string	"-arch sm_100 -m 64 "



//--------------------- .note.nv.cuinfo           --------------------------
	.section	.note.nv.cuinfo,"",@"SHT_NOTE"
	.sectionflags	@"SHF_NOTE_NV_CUINFO"
        /*0018*/ 	.short	0x0002
        /*001a*/ 	.short	0x0064
        /*001c*/ 	.short	0x0082
	.zero		2


//--------------------- .nv.info                  --------------------------
	.section	.nv.info,"",@"SHT_CUDA_INFO"
	.align	4


	//----- nvinfo : EIATTR_REGCOUNT
	.align		4
        /*0000*/ 	.byte	0x04, 0x2f
        /*0002*/ 	.short	(.L_13 - .L_12)
	.align		4
.L_12:
        /*0004*/ 	.word	index@(_Z28attention_causal_mask_kernelPfS_S_S_S_)
        /*0008*/ 	.word	0x00000020


	//----- nvinfo : EIATTR_FRAME_SIZE
	.align		4
.L_13:
        /*000c*/ 	.byte	0x04, 0x11
        /*000e*/ 	.short	(.L_15 - .L_14)
	.align		4
.L_14:
        /*0010*/ 	.word	index@(_Z28attention_causal_mask_kernelPfS_S_S_S_)
        /*0014*/ 	.word	0x00000000


	//----- nvinfo : EIATTR_MIN_STACK_SIZE
	.align		4
.L_15:
        /*0018*/ 	.byte	0x04, 0x12
        /*001a*/ 	.short	(.L_17 - .L_16)
	.align		4
.L_16:
        /*001c*/ 	.word	index@(_Z28attention_causal_mask_kernelPfS_S_S_S_)
        /*0020*/ 	.word	0x00000000
.L_17:


//--------------------- .nv.compat                --------------------------
	.section	.nv.compat,"",@"SHT_CUDA_COMPAT_INFO"
	.align	4
        /*0000*/ 	.byte	0x02, 0x09, 0x00, 0x00, 0x02, 0x02, 0x01, 0x00, 0x02, 0x05, 0x05, 0x00, 0x03, 0x07, 0x01, 0x01
        /*0010*/ 	.byte	0x02, 0x03, 0x00, 0x00, 0x02, 0x06, 0x01, 0x00, 0x04, 0x0b, 0x08, 0x00, 0x01, 0x00, 0x00, 0x00
        /*0020*/ 	.byte	0x00, 0x00, 0x00, 0x00


//--------------------- .nv.info._Z28attention_causal_mask_kernelPfS_S_S_S_ --------------------------
	.section	.nv.info._Z28attention_causal_mask_kernelPfS_S_S_S_,"",@"SHT_CUDA_INFO"
	.sectionflags	@""
	.align	4


	//----- nvinfo : EIATTR_CUDA_API_VERSION
	.align		4
        /*0000*/ 	.byte	0x04, 0x37
        /*0002*/ 	.short	(.L_19 - .L_18)
.L_18:
        /*0004*/ 	.word	0x00000082


	//----- nvinfo : EIATTR_KPARAM_INFO
	.align		4
.L_19:
        /*0008*/ 	.byte	0x04, 0x17
        /*000a*/ 	.short	(.L_21 - .L_20)
.L_20:
        /*000c*/ 	.word	0x00000000
        /*0010*/ 	.short	0x0004
        /*0012*/ 	.short	0x0020
        /*0014*/ 	.byte	0x00, 0xf5, 0x21, 0x00


	//----- nvinfo : EIATTR_KPARAM_INFO
	.align		4
.L_21:
        /*0018*/ 	.byte	0x04, 0x17
        /*001a*/ 	.short	(.L_23 - .L_22)
.L_22:
        /*001c*/ 	.word	0x00000000
        /*0020*/ 	.short	0x0003
        /*0022*/ 	.short	0x0018
        /*0024*/ 	.byte	0x00, 0xf5, 0x21, 0x00


	//----- nvinfo : EIATTR_KPARAM_INFO
	.align		4
.L_23:
        /*0028*/ 	.byte	0x04, 0x17
        /*002a*/ 	.short	(.L_25 - .L_24)
.L_24:
        /*002c*/ 	.word	0x00000000
        /*0030*/ 	.short	0x0002
        /*0032*/ 	.short	0x0010
        /*0034*/ 	.byte	0x00, 0xf5, 0x21, 0x00


	//----- nvinfo : EIATTR_KPARAM_INFO
	.align		4
.L_25:
        /*0038*/ 	.byte	0x04, 0x17
        /*003a*/ 	.short	(.L_27 - .L_26)
.L_26:
        /*003c*/ 	.word	0x00000000
        /*0040*/ 	.short	0x0001
        /*0042*/ 	.short	0x0008
        /*0044*/ 	.byte	0x00, 0xf5, 0x21, 0x00


	//----- nvinfo : EIATTR_KPARAM_INFO
	.align		4
.L_27:
        /*0048*/ 	.byte	0x04, 0x17
        /*004a*/ 	.short	(.L_29 - .L_28)
.L_28:
        /*004c*/ 	.word	0x00000000
        /*0050*/ 	.short	0x0000
        /*0052*/ 	.short	0x0000
        /*0054*/ 	.byte	0x00, 0xf5, 0x21, 0x00


	//----- nvinfo : EIATTR_SPARSE_MMA_MASK
	.align		4
.L_29:
        /*0058*/ 	.byte	0x03, 0x50
        /*005a*/ 	.short	0x0000


	//----- nvinfo : EIATTR_MAXREG_COUNT
	.align		4
        /*005c*/ 	.byte	0x03, 0x1b
        /*005e*/ 	.short	0x00ff


	//----- nvinfo : EIATTR_MERCURY_ISA_VERSION
	.align		4
        /*0060*/ 	.byte	0x03, 0x5f
        /*0062*/ 	.short	0x0101


	//----- nvinfo : EIATTR_VRC_CTA_INIT_COUNT
	.align		4
        /*0064*/ 	.byte	0x02, 0x4a
	.zero		1
	.zero		1


	//----- nvinfo : EIATTR_EXIT_INSTR_OFFSETS
	.align		4
        /*0068*/ 	.byte	0x04, 0x1c
        /*006a*/ 	.short	(.L_31 - .L_30)


	//   ....[0]....
.L_30:
        /*006c*/ 	.word	0x000009b0


	//   ....[1]....
        /*0070*/ 	.word	0x00000c00


	//----- nvinfo : EIATTR_CRS_STACK_SIZE
	.align		4
.L_31:
        /*0074*/ 	.byte	0x04, 0x1e
        /*0076*/ 	.short	(.L_33 - .L_32)
.L_32:
        /*0078*/ 	.word	0x00000000


	//----- nvinfo : EIATTR_CBANK_PARAM_SIZE
	.align		4
.L_33:
        /*007c*/ 	.byte	0x03, 0x19
        /*007e*/ 	.short	0x0028


	//----- nvinfo : EIATTR_PARAM_CBANK
	.align		4
        /*0080*/ 	.byte	0x04, 0x0a
        /*0082*/ 	.short	(.L_35 - .L_34)
	.align		4
.L_34:
        /*0084*/ 	.word	index@(.nv.constant0._Z28attention_causal_mask_kernelPfS_S_S_S_)
        /*0088*/ 	.short	0x0380
        /*008a*/ 	.short	0x0028


	//----- nvinfo : EIATTR_SW_WAR
	.align		4
.L_35:
        /*008c*/ 	.byte	0x04, 0x36
        /*008e*/ 	.short	(.L_37 - .L_36)
.L_36:
        /*0090*/ 	.word	0x00000008
.L_37:


//--------------------- .nv.callgraph             --------------------------
	.section	.nv.callgraph,"",@"SHT_CUDA_CALLGRAPH"
	.align	4
	.sectionentsize	8
	.align		4
        /*0000*/ 	.word	0x00000000
	.align		4
        /*0004*/ 	.word	0xffffffff
	.align		4
        /*0008*/ 	.word	0x00000000
	.align		4
        /*000c*/ 	.word	0xfffffffe
	.align		4
        /*0010*/ 	.word	0x00000000
	.align		4
        /*0014*/ 	.word	0xfffffffd
	.align		4
        /*0018*/ 	.word	0x00000000
	.align		4
        /*001c*/ 	.word	0xfffffffc


//--------------------- .nv.constant4             --------------------------
	.section	.nv.constant4,"a",@progbits
	.align	8
	.align		8
.nv.constant4:
        /*0000*/ 	.dword	Q
	.align		8
        /*0008*/ 	.dword	K
	.align		8
        /*0010*/ 	.dword	V
	.align		8
        /*0018*/ 	.dword	scores
	.align		8
        /*0020*/ 	.dword	scaled
	.align		8
        /*0028*/ 	.dword	causal_mask
	.align		8
        /*0030*/ 	.dword	masked_scores
	.align		8
        /*0038*/ 	.dword	row_sum
	.align		8
        /*0040*/ 	.dword	shifted
	.align		8
        /*0048*/ 	.dword	exp_scores
	.align		8
        /*0050*/ 	.dword	attn
	.align		8
        /*0058*/ 	.dword	output


//--------------------- .text._Z28attention_causal_mask_kernelPfS_S_S_S_ --------------------------
	.section	.text._Z28attention_causal_mask_kernelPfS_S_S_S_,"ax",@progbits
	.align	128
        .global         _Z28attention_causal_mask_kernelPfS_S_S_S_
        .type           _Z28attention_causal_mask_kernelPfS_S_S_S_,@function
        .size           _Z28attention_causal_mask_kernelPfS_S_S_S_,(.L_x_7 - _Z28attention_causal_mask_kernelPfS_S_S_S_)
        .other          _Z28attention_causal_mask_kernelPfS_S_S_S_,@"STO_CUDA_ENTRY STV_DEFAULT"
_Z28attention_causal_mask_kernelPfS_S_S_S_:
.text._Z28attention_causal_mask_kernelPfS_S_S_S_:
[----:B------:R-:W-:Y:S01]  /*0000*/  LDC R1, c[0x0][0x37c] ;  /* 0x0000df00ff017b82 */ /* 0x000fe20000000800 */
[----:B------:R-:W0:Y:S07]  /*0010*/  S2R R15, SR_TID.X ;  /* 0x00000000000f7919 */ /* 0x000e2e0000002100 */
[----:B------:R-:W1:Y:S01]  /*0020*/  LDC R0, c[0x0][0x364] ;  /* 0x0000d900ff007b82 */ /* 0x000e620000000800 */
[----:B------:R-:W-:Y:S01]  /*0030*/  BSSY.RECONVERGENT B0, `(.L_x_0) ;  /* 0x0000055000007945 */ /* 0x000fe20003800200 */
[----:B------:R-:W1:Y:S06]  /*0040*/  S2R R17, SR_TID.Y ;  /* 0x0000000000117919 */ /* 0x000e6c0000002200 */
[----:B------:R-:W0:Y:S08]  /*0050*/  S2UR UR5, SR_CTAID.X ;  /* 0x00000000000579c3 */ /* 0x000e300000002500 */
[----:B------:R-:W0:Y:S08]  /*0060*/  LDC R2, c[0x0][0x360] ;  /* 0x0000d800ff027b82 */ /* 0x000e300000000800 */
[----:B------:R-:W1:Y:S01]  /*0070*/  S2UR UR4, SR_CTAID.Y ;  /* 0x00000000000479c3 */ /* 0x000e620000002600 */
[----:B0-----:R-:W-:-:S05]  /*0080*/  IMAD R15, R2, UR5, R15 ;  /* 0x00000005020f7c24 */ /* 0x001fca000f8e020f */
[C---:B------:R-:W-:Y:S02]  /*0090*/  ISETP.GT.AND P0, PT, R15.reuse, RZ, PT ;  /* 0x000000ff0f00720c */ /* 0x040fe40003f04270 */
[----:B------:R-:W-:Y:S01]  /*00a0*/  ISETP.GE.AND P2, PT, R15, 0x8, PT ;  /* 0x000000080f00780c */ /* 0x000fe20003f46270 */
[----:B-1----:R-:W-:Y:S01]  /*00b0*/  IMAD R17, R0, UR4, R17 ;  /* 0x0000000400117c24 */ /* 0x002fe2000f8e0211 */
[----:B------:R-:W0:Y:S04]  /*00c0*/  LDCU.64 UR4, c[0x0][0x358] ;  /* 0x00006b00ff0477ac */ /* 0x000e280008000a00 */
[C---:B------:R-:W-:Y:S02]  /*00d0*/  ISETP.GT.U32.OR P0, PT, R17.reuse, 0x7, P0 ;  /* 0x000000071100780c */ /* 0x040fe40000704470 */
[----:B------:R-:W-:-:S02]  /*00e0*/  ISETP.LT.U32.AND P2, PT, R17, 0x8, !P2 ;  /* 0x000000081100780c */ /* 0x000fc40005741070 */
[----:B------:R-:W-:-:S04]  /*00f0*/  ISETP.GE.U32.AND P1, PT, R17, 0x8, PT ;  /* 0x000000081100780c */ /* 0x000fc80003f26070 */
[----:B------:R-:W-:-:S05]  /*0100*/  ISETP.EQ.AND P1, PT, R15, RZ, !P1 ;  /* 0x000000ff0f00720c */ /* 0x000fca0004f22270 */
[----:B------:R-:W1:Y:S02]  /*0110*/  @!P0 LDC.64 R2, c[0x4][0x38] ;  /* 0x01000e00ff028b82 */ /* 0x000e640000000a00 */
[----:B-1----:R-:W-:-:S04]  /*0120*/  @!P0 IMAD.WIDE.U32 R2, R17, 0x4, R2 ;  /* 0x0000000411028825 */ /* 0x002fc800078e0002 */
[----:B------:R-:W-:Y:S01]  /*0130*/  @!P0 IMAD.WIDE R2, R15, 0x4, R2 ;  /* 0x000000040f028825 */ /* 0x000fe200078e0202 */
[----:B0-----:R-:W-:Y:S06]  /*0140*/  @!P2 BRA `(.L_x_1) ;  /* 0x00000004000ca947 */ /* 0x001fec0003800000 */
[----:B------:R-:W0:Y:S01]  /*0150*/  LDC.64 R8, c[0x0][0x380] ;  /* 0x0000e000ff087b82 */ /* 0x000e220000000a00 */
[----:B------:R-:W-:-:S07]  /*0160*/  LEA R0, R17, R15, 0x3 ;  /* 0x0000000f11007211 */ /* 0x000fce00078e18ff */
[----:B------:R-:W1:Y:S08]  /*0170*/  LDC.64 R6, c[0x4][RZ] ;  /* 0x01000000ff067b82 */ /* 0x000e700000000a00 */
[----:B------:R-:W2:Y:S01]  /*0180*/  LDC.64 R12, c[0x0][0x388] ;  /* 0x0000e200ff0c7b82 */ /* 0x000ea20000000a00 */
[----:B0-----:R-:W-:-:S07]  /*0190*/  IMAD.WIDE R8, R0, 0x4, R8 ;  /* 0x0000000400087825 */ /* 0x001fce00078e0208 */
[----:B------:R-:W0:Y:S01]  /*01a0*/  LDC.64 R4, c[0x4][0x8] ;  /* 0x01000200ff047b82 */ /* 0x000e220000000a00 */
[----:B------:R-:W3:Y:S01]  /*01b0*/  LDG.E R25, desc[UR4][R8.64] ;  /* 0x0000000408197981 */ /* 0x000ee2000c1e1900 */
[----:B-1----:R-:W-:-:S06]  /*01c0*/  IMAD.WIDE.U32 R6, R17, 0x20, R6 ;  /* 0x0000002011067825 */ /* 0x002fcc00078e0006 */
[----:B------:R-:W1:Y:S01]  /*01d0*/  LDC.64 R18, c[0x0][0x390] ;  /* 0x0000e400ff127b82 */ /* 0x000e620000000a00 */
[----:B------:R-:W-:-:S07]  /*01e0*/  IMAD.WIDE R10, R15, 0x4, R6 ;  /* 0x000000040f0a7825 */ /* 0x000fce00078e0206 */
[----:B------:R-:W4:Y:S01]  /*01f0*/  LDC.64 R20, c[0x4][0x10] ;  /* 0x01000400ff147b82 */ /* 0x000f220000000a00 */
[----:B--2---:R-:W-:-:S07]  /*0200*/  IMAD.WIDE R12, R0, 0x4, R12 ;  /* 0x00000004000c7825 */ /* 0x004fce00078e020c */
[----:B------:R-:W2:Y:S01]  /*0210*/  LDC.64 R22, c[0x0][0x398] ;  /* 0x0000e600ff167b82 */ /* 0x000ea20000000a00 */
[----:B---3--:R4:W-:Y:S04]  /*0220*/  STG.E desc[UR4][R10.64], R25 ;  /* 0x000000190a007986 */ /* 0x0089e8000c101904 */
[----:B------:R-:W3:Y:S01]  /*0230*/  LDG.E R27, desc[UR4][R12.64] ;  /* 0x000000040c1b7981 */ /* 0x000ee2000c1e1900 */
[----:B0-----:R-:W-:-:S04]  /*0240*/  IMAD.WIDE R4, R15, 0x4, R4 ;  /* 0x000000040f047825 */ /* 0x001fc800078e0204 */
[----:B-1----:R-:W-:-:S04]  /*0250*/  IMAD.WIDE R18, R0, 0x4, R18 ;  /* 0x0000000400127825 */ /* 0x002fc800078e0212 */
[----:B------:R-:W-:-:S05]  /*0260*/  IMAD.WIDE.U32 R8, R17, 0x20, R4 ;  /* 0x0000002011087825 */ /* 0x000fca00078e0004 */
[----:B---3--:R-:W-:Y:S04]  /*0270*/  STG.E desc[UR4][R8.64], R27 ;  /* 0x0000001b08007986 */ /* 0x008fe8000c101904 */
[----:B------:R-:W3:Y:S01]  /*0280*/  LDG.E R29, desc[UR4][R18.64] ;  /* 0x00000004121d7981 */ /* 0x000ee2000c1e1900 */
[----:B----4-:R-:W-:Y:S02]  /*0290*/  IMAD.WIDE.U32 R10, R17, 0x20, R20 ;  /* 0x00000020110a7825 */ /* 0x010fe400078e0014 */
[----:B------:R-:W0:Y:S02]  /*02a0*/  LDC.64 R20, c[0x4][0x28] ;  /* 0x01000a00ff147b82 */ /* 0x000e240000000a00 */
[----:B--2---:R-:W-:-:S04]  /*02b0*/  IMAD.WIDE R12, R0, 0x4, R22 ;  /* 0x00000004000c7825 */ /* 0x004fc800078e0216 */
[----:B------:R-:W-:-:S05]  /*02c0*/  IMAD.WIDE R10, R15, 0x4, R10 ;  /* 0x000000040f0a7825 */ /* 0x000fca00078e020a */
[----:B---3--:R1:W-:Y:S04]  /*02d0*/  STG.E desc[UR4][R10.64], R29 ;  /* 0x0000001d0a007986 */ /* 0x0083e8000c101904 */
[----:B------:R2:W3:Y:S01]  /*02e0*/  LDG.E R14, desc[UR4][R12.64] ;  /* 0x000000040c0e7981 */ /* 0x0004e2000c1e1900 */
[----:B0-----:R-:W-:-:S04]  /*02f0*/  IMAD.WIDE.U32 R20, R17, 0x20, R20 ;  /* 0x0000002011147825 */ /* 0x001fc800078e0014 */
[----:B------:R-:W-:Y:S01]  /*0300*/  IMAD.WIDE R20, R15, 0x4, R20 ;  /* 0x000000040f147825 */ /* 0x000fe200078e0214 */
[----:B-1----:R-:W0:Y:S08]  /*0310*/  LDC.64 R10, c[0x4][0x20] ;  /* 0x01000800ff0a7b82 */ /* 0x002e300000000a00 */
[----:B--2---:R-:W1:Y:S01]  /*0320*/  LDC.64 R12, c[0x4][0x30] ;  /* 0x01000c00ff0c7b82 */ /* 0x004e620000000a00 */
[----:B---3--:R2:W-:Y:S04]  /*0330*/  STG.E desc[UR4][R20.64], R14 ;  /* 0x0000000e14007986 */ /* 0x0085e8000c101904 */
[----:B------:R-:W3:Y:S04]  /*0340*/  LDG.E R0, desc[UR4][R6.64] ;  /* 0x0000000406007981 */ /* 0x000ee8000c1e1900 */
[----:B------:R-:W3:Y:S04]  /*0350*/  LDG.E R9, desc[UR4][R4.64] ;  /* 0x0000000404097981 */ /* 0x000ee8000c1e1900 */
[----:B------:R-:W4:Y:S04]  /*0360*/  LDG.E R8, desc[UR4][R6.64+0x4] ;  /* 0x0000040406087981 */ /* 0x000f28000c1e1900 */
[----:B------:R-:W4:Y:S04]  /*0370*/  LDG.E R28, desc[UR4][R4.64+0x20] ;  /* 0x00002004041c7981 */ /* 0x000f28000c1e1900 */
[----:B------:R-:W5:Y:S04]  /*0380*/  LDG.E R19, desc[UR4][R6.64+0x8] ;  /* 0x0000080406137981 */ /* 0x000f68000c1e1900 */
[----:B------:R-:W5:Y:S04]  /*0390*/  LDG.E R18, desc[UR4][R4.64+0x40] ;  /* 0x0000400404127981 */ /* 0x000f68000c1e1900 */
[----:B------:R-:W5:Y:S04]  /*03a0*/  LDG.E R27, desc[UR4][R6.64+0xc] ;  /* 0x00000c04061b7981 */ /* 0x000f68000c1e1900 */
[----:B------:R-:W5:Y:S04]  /*03b0*/  LDG.E R16, desc[UR4][R4.64+0x60] ;  /* 0x0000600404107981 */ /* 0x000f68000c1e1900 */
[----:B------:R-:W5:Y:S04]  /*03c0*/  LDG.E R24, desc[UR4][R6.64+0x10] ;  /* 0x0000100406187981 */ /* 0x000f68000c1e1900 */
[----:B------:R-:W5:Y:S04]  /*03d0*/  LDG.E R25, desc[UR4][R4.64+0x80] ;  /* 0x0000800404197981 */ /* 0x000f68000c1e1900 */
[----:B------:R-:W5:Y:S04]  /*03e0*/  LDG.E R22, desc[UR4][R6.64+0x14] ;  /* 0x0000140406167981 */ /* 0x000f68000c1e1900 */
[----:B------:R-:W5:Y:S04]  /*03f0*/  LDG.E R23, desc[UR4][R4.64+0xa0] ;  /* 0x0000a00404177981 */ /* 0x000f68000c1e1900 */
[----:B--2---:R-:W2:Y:S04]  /*0400*/  LDG.E R20, desc[UR4][R6.64+0x18] ;  /* 0x0000180406147981 */ /* 0x004ea8000c1e1900 */
[----:B------:R-:W2:Y:S04]  /*0410*/  LDG.E R21, desc[UR4][R4.64+0xc0] ;  /* 0x0000c00404157981 */ /* 0x000ea8000c1e1900 */
[----:B------:R-:W2:Y:S04]  /*0420*/  LDG.E R26, desc[UR4][R6.64+0x1c] ;  /* 0x00001c04061a7981 */ /* 0x000ea8000c1e1900 */
[----:B------:R-:W2:Y:S01]  /*0430*/  LDG.E R29, desc[UR4][R4.64+0xe0] ;  /* 0x0000e004041d7981 */ /* 0x000ea2000c1e1900 */
[----:B0-----:R-:W-:-:S04]  /*0440*/  IMAD.WIDE.U32 R10, R17, 0x20, R10 ;  /* 0x00000020110a7825 */ /* 0x001fc800078e000a */
[----:B-1----:R-:W-:-:S04]  /*0450*/  IMAD.WIDE.U32 R12, R17, 0x20, R12 ;  /* 0x00000020110c7825 */ /* 0x002fc800078e000c */
[----:B------:R-:W-:-:S04]  /*0460*/  IMAD.WIDE R10, R15, 0x4, R10 ;  /* 0x000000040f0a7825 */ /* 0x000fc800078e020a */
[----:B------:R-:W-:-:S04]  /*0470*/  IMAD.WIDE R12, R15, 0x4, R12 ;  /* 0x000000040f0c7825 */ /* 0x000fc800078e020c */
[----:B---3--:R-:W-:-:S04]  /*0480*/  FFMA R0, R0, R9, RZ ;  /* 0x0000000900007223 */ /* 0x008fc800000000ff */
[----:B----4-:R-:W-:Y:S02]  /*0490*/  FFMA R0, R8, R28, R0 ;  /* 0x0000001c08007223 */ /* 0x010fe40000000000 */
[----:B------:R-:W0:Y:S02]  /*04a0*/  LDC.64 R8, c[0x4][0x18] ;  /* 0x01000600ff087b82 */ /* 0x000e240000000a00 */
[----:B-----5:R-:W-:-:S04]  /*04b0*/  FFMA R0, R19, R18, R0 ;  /* 0x0000001213007223 */ /* 0x020fc80000000000 */
[----:B------:R-:W-:-:S04]  /*04c0*/  FFMA R27, R27, R16, R0 ;  /* 0x000000101b1b7223 */ /* 0x000fc80000000000 */
[----:B------:R-:W-:Y:S01]  /*04d0*/  FFMA R25, R24, R25, R27 ;  /* 0x0000001918197223 */ /* 0x000fe2000000001b */
[----:B0-----:R-:W-:-:S04]  /*04e0*/  IMAD.WIDE.U32 R8, R17, 0x20, R8 ;  /* 0x0000002011087825 */ /* 0x001fc800078e0008 */
[----:B------:R-:W-:Y:S01]  /*04f0*/  FFMA R23, R22, R23, R25 ;  /* 0x0000001716177223 */ /* 0x000fe20000000019 */
[----:B------:R-:W-:-:S04]  /*0500*/  IMAD.WIDE R8, R15, 0x4, R8 ;  /* 0x000000040f087825 */ /* 0x000fc800078e0208 */
[----:B--2---:R-:W-:-:S04]  /*0510*/  FFMA R21, R20, R21, R23 ;  /* 0x0000001514157223 */ /* 0x004fc80000000017 */
[----:B------:R-:W-:-:S04]  /*0520*/  FFMA R21, R26, R29, R21 ;  /* 0x0000001d1a157223 */ /* 0x000fc80000000015 */
[----:B------:R-:W-:Y:S01]  /*0530*/  FMUL R5, R21, 0.35355338454246520996 ;  /* 0x3eb504f315057820 */ /* 0x000fe20000400000 */
[----:B------:R0:W-:Y:S03]  /*0540*/  STG.E desc[UR4][R8.64], R21 ;  /* 0x0000001508007986 */ /* 0x0001e6000c101904 */
[----:B------:R-:W-:Y:S01]  /*0550*/  FADD R7, R14, R5 ;  /* 0x000000050e077221 */ /* 0x000fe20000000000 */
[----:B------:R0:W-:Y:S04]  /*0560*/  STG.E desc[UR4][R10.64], R5 ;  /* 0x000000050a007986 */ /* 0x0001e8000c101904 */
[----:B------:R0:W-:Y:S02]  /*0570*/  STG.E desc[UR4][R12.64], R7 ;  /* 0x000000070c007986 */ /* 0x0001e4000c101904 */
.L_x_1:
[----:B------:R-:W-:Y:S05]  /*0580*/  BSYNC.RECONVERGENT B0 ;  /* 0x0000000000007941 */ /* 0x000fea0003800200 */
.L_x_0:
[----:B------:R-:W-:Y:S04]  /*0590*/  BSSY.RECONVERGENT B0, `(.L_x_2) ;  /* 0x0000017000007945 */ /* 0x000fe80003800200 */
[----:B------:R-:W-:Y:S05]  /*05a0*/  @!P1 BRA `(.L_x_3) ;  /* 0x0000000000549947 */ /* 0x000fea0003800000 */
[----:B0-----:R-:W0:Y:S02]  /*05b0*/  LDC.64 R4, c[0x4][0x30] ;  /* 0x01000c00ff047b82 */ /* 0x001e240000000a00 */
[----:B0-----:R-:W-:-:S06]  /*05c0*/  IMAD.WIDE.U32 R6, R17, 0x20, R4 ;  /* 0x0000002011067825 */ /* 0x001fcc00078e0004 */
[----:B------:R-:W0:Y:S01]  /*05d0*/  LDC.64 R4, c[0x4][0x38] ;  /* 0x01000e00ff047b82 */ /* 0x000e220000000a00 */
[----:B------:R-:W2:Y:S04]  /*05e0*/  LDG.E R0, desc[UR4][R6.64] ;  /* 0x0000000406007981 */ /* 0x000ea8000c1e1900 */
[----:B------:R-:W3:Y:S04]  /*05f0*/  LDG.E R9, desc[UR4][R6.64+0x4] ;  /* 0x0000040406097981 */ /* 0x000ee8000c1e1900 */
[----:B------:R-:W4:Y:S04]  /*0600*/  LDG.E R11, desc[UR4][R6.64+0x8] ;  /* 0x00000804060b7981 */ /* 0x000f28000c1e1900 */
[----:B------:R-:W5:Y:S04]  /*0610*/  LDG.E R13, desc[UR4][R6.64+0xc] ;  /* 0x00000c04060d7981 */ /* 0x000f68000c1e1900 */
[----:B------:R-:W5:Y:S04]  /*0620*/  LDG.E R19, desc[UR4][R6.64+0x10] ;  /* 0x0000100406137981 */ /* 0x000f68000c1e1900 */
[----:B------:R-:W5:Y:S04]  /*0630*/  LDG.E R21, desc[UR4][R6.64+0x14] ;  /* 0x0000140406157981 */ /* 0x000f68000c1e1900 */
[----:B------:R-:W5:Y:S04]  /*0640*/  LDG.E R23, desc[UR4][R6.64+0x18] ;  /* 0x0000180406177981 */ /* 0x000f68000c1e1900 */
[----:B------:R-:W5:Y:S01]  /*0650*/  LDG.E R25, desc[UR4][R6.64+0x1c] ;  /* 0x00001c0406197981 */ /* 0x000f62000c1e1900 */
[----:B0-----:R-:W-:-:S04]  /*0660*/  IMAD.WIDE.U32 R4, R17, 0x4, R4 ;  /* 0x0000000411047825 */ /* 0x001fc800078e0004 */
[----:B--2---:R-:W-:-:S04]  /*0670*/  FADD R0, RZ, R0 ;  /* 0x00000000ff007221 */ /* 0x004fc80000000000 */
[----:B---3--:R-:W-:-:S04]  /*0680*/  FADD R0, R0, R9 ;  /* 0x0000000900007221 */ /* 0x008fc80000000000 */
[----:B----4-:R-:W-:-:S04]  /*0690*/  FADD R0, R0, R11 ;  /* 0x0000000b00007221 */ /* 0x010fc80000000000 */
[----:B-----5:R-:W-:-:S04]  /*06a0*/  FADD R0, R0, R13 ;  /* 0x0000000d00007221 */ /* 0x020fc80000000000 */
[----:B------:R-:W-:-:S04]  /*06b0*/  FADD R0, R0, R19 ;  /* 0x0000001300007221 */ /* 0x000fc80000000000 */
[----:B------:R-:W-:-:S04]  /*06c0*/  FADD R0, R0, R21 ;  /* 0x0000001500007221 */ /* 0x000fc80000000000 */
[----:B------:R-:W-:-:S04]  /*06d0*/  FADD R0, R0, R23 ;  /* 0x0000001700007221 */ /* 0x000fc80000000000 */
[----:B------:R-:W-:-:S05]  /*06e0*/  FADD R25, R0, R25 ;  /* 0x0000001900197221 */ /* 0x000fca0000000000 */
[----:B------:R1:W-:Y:S02]  /*06f0*/  STG.E desc[UR4][R4.64], R25 ;  /* 0x0000001904007986 */ /* 0x0003e4000c101904 */
.L_x_3:
[----:B------:R-:W-:Y:S05]  /*0700*/  BSYNC.RECONVERGENT B0 ;  /* 0x0000000000007941 */ /* 0x000fea0003800200 */
.L_x_2:
[----:B------:R-:W2:Y:S01]  /*0710*/  @!P0 LDG.E R0, desc[UR4][R2.64] ;  /* 0x0000000402008981 */ /* 0x000ea2000c1e1900 */
[----:B01----:R-:W0:Y:S08]  /*0720*/  @P2 LDC.64 R4, c[0x4][0x40] ;  /* 0x01001000ff042b82 */ /* 0x003e300000000a00 */
[----:B------:R-:W1:Y:S01]  /*0730*/  @P2 LDC.64 R6, c[0x4][0x48] ;  /* 0x01001200ff062b82 */ /* 0x000e620000000a00 */
[----:B0-----:R-:W-:-:S04]  /*0740*/  @P2 IMAD.WIDE.U32 R4, R17, 0x20, R4 ;  /* 0x0000002011042825 */ /* 0x001fc800078e0004 */
[----:B------:R-:W-:-:S04]  /*0750*/  @P2 IMAD.WIDE R4, R15, 0x4, R4 ;  /* 0x000000040f042825 */ /* 0x000fc800078e0204 */
[----:B--2---:R-:W-:-:S05]  /*0760*/  @!P0 FMUL R9, R0, 0.125 ;  /* 0x3e00000000098820 */ /* 0x004fca0000400000 */
[----:B------:R0:W-:Y:S04]  /*0770*/  @!P0 STG.E desc[UR4][R2.64], R9 ;  /* 0x0000000902008986 */ /* 0x0001e8000c101904 */
[----:B------:R-:W2:Y:S01]  /*0780*/  @P2 LDG.E R4, desc[UR4][R4.64] ;  /* 0x0000000404042981 */ /* 0x000ea2000c1e1900 */
[----:B------:R-:W-:Y:S01]  /*0790*/  PLOP3.LUT P0, PT, PT, PT, PT, 0x80, 0x8 ;  /* 0x000000000008781c */ /* 0x000fe20003f0f070 */
[----:B-1----:R-:W-:Y:S01]  /*07a0*/  @P2 IMAD.WIDE.U32 R6, R17, 0x20, R6 ;  /* 0x0000002011062825 */ /* 0x002fe200078e0006 */
[----:B------:R-:W-:Y:S03]  /*07b0*/  BSSY.RECONVERGENT B0, `(.L_x_4) ;  /* 0x000001f000007945 */ /* 0x000fe60003800200 */
[----:B------:R-:W-:-:S04]  /*07c0*/  @P2 IMAD.WIDE R6, R15, 0x4, R6 ;  /* 0x000000040f062825 */ /* 0x000fc800078e0206 */
[----:B--2---:R-:W-:-:S05]  /*07d0*/  @P2 FMUL R0, R4, 1.4426950216293334961 ;  /* 0x3fb8aa3b04002820 */ /* 0x004fca0000400000 */
[----:B------:R-:W-:-:S04]  /*07e0*/  @P2 FSETP.GEU.AND P3, PT, R0, -126, PT ;  /* 0xc2fc00000000280b */ /* 0x000fc80003f6e000 */
[----:B------:R-:W-:-:S13]  /*07f0*/  @P2 PLOP3.LUT P0, PT, P3, PT, PT, 0x80, 0x8 ;  /* 0x000000000008281c */ /* 0x000fda0001f0f070 */
[----:B------:R-:W-:-:S04]  /*0800*/  @!P0 FMUL R0, R0, 0.5 ;  /* 0x3f00000000008820 */ /* 0x000fc80000400000 */
[----:B------:R-:W1:Y:S02]  /*0810*/  @P2 MUFU.EX2 R11, R0 ;  /* 0x00000000000b2308 */ /* 0x000e640000000800 */
[----:B-1----:R-:W-:-:S05]  /*0820*/  @!P0 FMUL R11, R11, R11 ;  /* 0x0000000b0b0b8220 */ /* 0x002fca0000400000 */
[----:B------:R0:W-:Y:S01]  /*0830*/  @P2 STG.E desc[UR4][R6.64], R11 ;  /* 0x0000000b06002986 */ /* 0x0001e2000c101904 */
        /* <DEDUP_REMOVED lines=22> */
.L_x_5:
[----:B------:R-:W-:Y:S05]  /*09a0*/  BSYNC.RECONVERGENT B0 ;  /* 0x0000000000007941 */ /* 0x000fea0003800200 */
.L_x_4:
[----:B------:R-:W-:Y:S05]  /*09b0*/  @!P2 EXIT ;  /* 0x000000000000a94d */ /* 0x000fea0003800000 */
[----:B0-----:R-:W0:Y:S08]  /*09c0*/  LDC.64 R6, c[0x4][0x10] ;  /* 0x01000400ff067b82 */ /* 0x001e300000000a00 */
[----:B------:R-:W2:Y:S08]  /*09d0*/  LDC.64 R4, c[0x4][0x50] ;  /* 0x01001400ff047b82 */ /* 0x000eb00000000a00 */
[----:B-1----:R-:W1:Y:S01]  /*09e0*/  LDC.64 R2, c[0x4][0x58] ;  /* 0x01001600ff027b82 */ /* 0x002e620000000a00 */
[----:B0-----:R-:W-:-:S05]  /*09f0*/  IMAD.WIDE R6, R15, 0x4, R6 ;  /* 0x000000040f067825 */ /* 0x001fca00078e0206 */
[----:B------:R-:W3:Y:S01]  /*0a00*/  LDG.E R9, desc[UR4][R6.64] ;  /* 0x0000000406097981 */ /* 0x000ee2000c1e1900 */
[----:B--2---:R-:W-:-:S03]  /*0a10*/  IMAD.WIDE.U32 R4, R17, 0x20, R4 ;  /* 0x0000002011047825 */ /* 0x004fc600078e0004 */
[----:B------:R-:W2:Y:S04]  /*0a20*/  LDG.E R8, desc[UR4][R6.64+0x20] ;  /* 0x0000200406087981 */ /* 0x000ea8000c1e1900 */
[----:B------:R-:W3:Y:S04]  /*0a30*/  LDG.E R0, desc[UR4][R4.64] ;  /* 0x0000000404007981 */ /* 0x000ee8000c1e1900 */
[----:B------:R-:W2:Y:S04]  /*0a40*/  LDG.E R23, desc[UR4][R4.64+0x4] ;  /* 0x0000040404177981 */ /* 0x000ea8000c1e1900 */
        /* <DEDUP_REMOVED lines=11> */
[----:B------:R-:W5:Y:S01]  /*0b00*/  LDG.E R21, desc[UR4][R4.64+0x1c] ;  /* 0x00001c0404157981 */ /* 0x000f62000c1e1900 */
[C---:B-1----:R-:W-:Y:S01]  /*0b10*/  IMAD.WIDE.U32 R2, R17.reuse, 0x20, R2 ;  /* 0x0000002011027825 */ /* 0x042fe200078e0002 */
[----:B------:R-:W-:-:S03]  /*0b20*/  LEA R17, R17, R15, 0x3 ;  /* 0x0000000f11117211 */ /* 0x000fc600078e18ff */
[----:B------:R-:W-:-:S04]  /*0b30*/  IMAD.WIDE R2, R15, 0x4, R2 ;  /* 0x000000040f027825 */ /* 0x000fc800078e0202 */
[----:B---3--:R-:W-:-:S04]  /*0b40*/  FFMA R0, R0, R9, RZ ;  /* 0x0000000900007223 */ /* 0x008fc800000000ff */
[----:B--2---:R-:W-:Y:S02]  /*0b50*/  FFMA R0, R23, R8, R0 ;  /* 0x0000000817007223 */ /* 0x004fe40000000000 */
[----:B------:R-:W0:Y:S02]  /*0b60*/  LDC.64 R8, c[0x0][0x3a0] ;  /* 0x0000e800ff087b82 */ /* 0x000e240000000a00 */
[----:B----4-:R-:W-:-:S04]  /*0b70*/  FFMA R0, R25, R18, R0 ;  /* 0x0000001219007223 */ /* 0x010fc80000000000 */
[----:B-----5:R-:W-:-:S04]  /*0b80*/  FFMA R27, R27, R20, R0 ;  /* 0x000000141b1b7223 */ /* 0x020fc80000000000 */
[----:B------:R-:W-:-:S04]  /*0b90*/  FFMA R16, R16, R19, R27 ;  /* 0x0000001310107223 */ /* 0x000fc8000000001b */
[----:B------:R-:W-:Y:S01]  /*0ba0*/  FFMA R14, R13, R14, R16 ;  /* 0x0000000e0d0e7223 */ /* 0x000fe20000000010 */
[----:B0-----:R-:W-:-:S04]  /*0bb0*/  IMAD.WIDE R8, R17, 0x4, R8 ;  /* 0x0000000411087825 */ /* 0x001fc800078e0208 */
[----:B------:R-:W-:-:S04]  /*0bc0*/  FFMA R10, R11, R10, R14 ;  /* 0x0000000a0b0a7223 */ /* 0x000fc8000000000e */
[----:B------:R-:W-:-:S05]  /*0bd0*/  FFMA R21, R21, R12, R10 ;  /* 0x0000000c15157223 */ /* 0x000fca000000000a */
[----:B------:R-:W-:Y:S04]  /*0be0*/  STG.E desc[UR4][R2.64], R21 ;  /* 0x0000001502007986 */ /* 0x000fe8000c101904 */
[----:B------:R-:W-:Y:S01]  /*0bf0*/  STG.E desc[UR4][R8.64], R21 ;  /* 0x0000001508007986 */ /* 0x000fe2000c101904 */
[----:B------:R-:W-:Y:S05]  /*0c00*/  EXIT ;  /* 0x000000000000794d */ /* 0x000fea0003800000 */
.L_x_6:
[----:B------:R-:W-:-:S00]  /*0c10*/  BRA `(.L_x_6) ;  /* 0xfffffffc00fc7947 */ /* 0x000fc0000383ffff */
[----:B------:R-:W-:-:S00]  /*0c20*/  NOP ;  /* 0x0000000000007918 */ /* 0x000fc00000000000 */
        /* <DEDUP_REMOVED lines=13> */
.L_x_7:


//--------------------- .nv.shared.reserved.0     --------------------------
	.section	.nv.shared.reserved.0,"aw",@nobits
	.weak		__nv_reservedSMEM_offset_0_alias
	.size		__nv_reservedSMEM_offset_0_alias, 0, 64
	.other		__nv_reservedSMEM_offset_0_alias,@"STO_CUDA_RESERVED_SHARED STV_DEFAULT"
__nv_reservedSMEM_offset_0_alias:
	.zero		0
	.zero		64


//--------------------- .nv.global                --------------------------
	.section	.nv.global,"aw",@nobits
	.align	4
.nv.global:
	.type		row_sum,@object
	.size		row_sum,(attn - row_sum)
row_sum:
	.zero		32
	.type		attn,@object
	.size		attn,(V - attn)
attn:
	.zero		256
	.type		V,@object
	.size		V,(masked_scores - V)
V:
	.zero		256
	.type		masked_scores,@object
	.size		masked_scores,(shifted - masked_scores)
masked_scores:
	.zero		256
	.type		shifted,@object
	.size		shifted,(Q - shifted)
shifted:
	.zero		256
	.type		Q,@object
	.size		Q,(scaled - Q)
Q:
	.zero		256
	.type		scaled,@object
	.size		scaled,(output - scaled)
scaled:
	.zero		256
	.type		output,@object
	.size		output,(scores - output)
output:
	.zero		256
	.type		scores,@object
	.size		scores,(exp_scores - scores)
scores:
	.zero		256
	.type		exp_scores,@object
	.size		exp_scores,(K - exp_scores)
exp_scores:
	.zero		256
	.type		K,@object
	.size		K,(causal_mask - K)
K:
	.zero		256
	.type		causal_mask,@object
	.size		causal_mask,(.L_5 - causal_mask)
causal_mask:
	.zero		256
.L_5:


//--------------------- .nv.constant0._Z28attention_causal_mask_kernelPfS_S_S_S_ --------------------------
	.section	.nv.constant0._Z28attention_causal_mask_kernelPfS_S_S_S_,"a",@progbits
	.sectionflags	@""
	.align	4
.nv.constant0._Z28attention_causal_mask_kernelPfS_S_S_S_:
	.zero		936


//--------------------- SYMBOLS --------------------------

	.type		.nv.reservedSmem.offset0,@object
	.size		.nv.reservedSmem.offset0,0x4
